//
// Generated by NVIDIA NVVM Compiler
//
// Compiler Build ID: CL-36424714
// Cuda compilation tools, release 13.0, V13.0.88
// Based on NVVM 20.0.0
//

.version 9.0
.target sm_100
.address_size 64

	// .globl	_Z18reverseArraySharedPfS_i
// _ZZ18reverseArraySharedPfS_iE4tile has been demoted

.visible .entry _Z18reverseArraySharedPfS_i(
	.param .u64 .ptr .align 1 _Z18reverseArraySharedPfS_i_param_0,
	.param .u64 .ptr .align 1 _Z18reverseArraySharedPfS_i_param_1,
	.param .u32 _Z18reverseArraySharedPfS_i_param_2
)
{
	.reg .pred 	%p<3>;
	.reg .b32 	%r<14>;
	.reg .b32 	%f<3>;
	.reg .b64 	%rd<9>;
	// demoted variable
	.shared .align 4 .b8 _ZZ18reverseArraySharedPfS_iE4tile[1024];
	ld.param.u64 	%rd1, [_Z18reverseArraySharedPfS_i_param_0];
	ld.param.u64 	%rd2, [_Z18reverseArraySharedPfS_i_param_1];
	ld.param.u32 	%r4, [_Z18reverseArraySharedPfS_i_param_2];
	mov.u32 	%r5, %ctaid.x;
	mov.u32 	%r1, %ntid.x;
	mov.u32 	%r2, %tid.x;
	mad.lo.s32 	%r3, %r5, %r1, %r2;
	setp.ge.s32 	%p1, %r3, %r4;
	@%p1 bra 	$L__BB0_2;
	cvta.to.global.u64 	%rd3, %rd1;
	mul.wide.s32 	%rd4, %r3, 4;
	add.s64 	%rd5, %rd3, %rd4;
	ld.global.f32 	%f1, [%rd5];
	shl.b32 	%r6, %r2, 2;
	mov.u32 	%r7, _ZZ18reverseArraySharedPfS_iE4tile;
	add.s32 	%r8, %r7, %r6;
	st.shared.f32 	[%r8], %f1;
$L__BB0_2:
	setp.ge.s32 	%p2, %r3, %r4;
	bar.sync 	0;
	@%p2 bra 	$L__BB0_4;
	not.b32 	%r9, %r2;
	add.s32 	%r10, %r1, %r9;
	shl.b32 	%r11, %r10, 2;
	mov.u32 	%r12, _ZZ18reverseArraySharedPfS_iE4tile;
	add.s32 	%r13, %r12, %r11;
	ld.shared.f32 	%f2, [%r13];
	cvta.to.global.u64 	%rd6, %rd2;
	mul.wide.s32 	%rd7, %r3, 4;
	add.s64 	%rd8, %rd6, %rd7;
	st.global.f32 	[%rd8], %f2;
$L__BB0_4:
	ret;

}
	// .globl	_Z18reverseArrayGlobalPfS_i
.visible .entry _Z18reverseArrayGlobalPfS_i(
	.param .u64 .ptr .align 1 _Z18reverseArrayGlobalPfS_i_param_0,
	.param .u64 .ptr .align 1 _Z18reverseArrayGlobalPfS_i_param_1,
	.param .u32 _Z18reverseArrayGlobalPfS_i_param_2
)
{
	.reg .pred 	%p<3>;
	.reg .b32 	%r<10>;
	.reg .b32 	%f<2>;
	.reg .b64 	%rd<9>;

	ld.param.u64 	%rd1, [_Z18reverseArrayGlobalPfS_i_param_0];
	ld.param.u64 	%rd2, [_Z18reverseArrayGlobalPfS_i_param_1];
	ld.param.u32 	%r6, [_Z18reverseArrayGlobalPfS_i_param_2];
	mov.u32 	%r7, %ctaid.x;
	mov.u32 	%r1, %ntid.x;
	mul.lo.s32 	%r2, %r7, %r1;
	mov.u32 	%r3, %tid.x;
	add.s32 	%r4, %r2, %r3;
	setp.ge.s32 	%p1, %r4, %r6;
	@%p1 bra 	$L__BB1_3;
	add.s32 	%r8, %r2, %r1;
	not.b32 	%r9, %r3;
	add.s32 	%r5, %r8, %r9;
	setp.ge.s32 	%p2, %r5, %r6;
	@%p2 bra 	$L__BB1_3;
	cvta.to.global.u64 	%rd3, %rd1;
	mul.wide.s32 	%rd4, %r5, 4;
	add.s64 	%rd5, %rd3, %rd4;
	ld.global.f32 	%f1, [%rd5];
	cvta.to.global.u64 	%rd6, %rd2;
	mul.wide.s32 	%rd7, %r4, 4;
	add.s64 	%rd8, %rd6, %rd7;
	st.global.f32 	[%rd8], %f1;
$L__BB1_3:
	ret;

}


// ===== COMPILED SASS (sm_100) =====

	.target	sm_100

	.elftype	@"ET_EXEC"


//--------------------- .note.nv.tkinfo           --------------------------
	.section	.note.nv.tkinfo,"",@"SHT_NOTE"
	.sectionflags	@"SHF_NOTE_NV_TKINFO"
	.tkinfo
        /*0018*/ 	.word	0x00000002
        /*0030*/ 	.string	""
        /*0030*/ 	.string	"ptxas"
        /*0030*/ 	.string	"Cuda compilation tools, release 13.0, V13.0.88"
        /*0030*/ 	.string	"Build cuda_13.0.r13.0/compiler.36424714_0"
        /*0030*/ 	.string	"-arch sm_100 -m 64 "



//--------------------- .note.nv.cuinfo           --------------------------
	.section	.note.nv.cuinfo,"",@"SHT_NOTE"
	.sectionflags	@"SHF_NOTE_NV_CUINFO"
        /*0018*/ 	.short	0x0002
        /*001a*/ 	.short	0x0064
        /*001c*/ 	.short	0x0082
	.zero		2


//--------------------- .nv.info                  --------------------------
	.section	.nv.info,"",@"SHT_CUDA_INFO"
	.align	4


	//----- nvinfo : EIATTR_REGCOUNT
	.align		4
        /*0000*/ 	.byte	0x04, 0x2f
        /*0002*/ 	.short	(.L_1 - .L_0)
	.align		4
.L_0:
        /*0004*/ 	.word	index@(_Z18reverseArraySharedPfS_i)
        /*0008*/ 	.word	0x0000000c


	//----- nvinfo : EIATTR_FRAME_SIZE
	.align		4
.L_1:
        /*000c*/ 	.byte	0x04, 0x11
        /*000e*/ 	.short	(.L_3 - .L_2)
	.align		4
.L_2:
        /*0010*/ 	.word	index@(_Z18reverseArraySharedPfS_i)
        /*0014*/ 	.word	0x00000000


	//----- nvinfo : EIATTR_REGCOUNT
	.align		4
.L_3:
        /*0018*/ 	.byte	0x04, 0x2f
        /*001a*/ 	.short	(.L_5 - .L_4)
	.align		4
.L_4:
        /*001c*/ 	.word	index@(_Z18reverseArrayGlobalPfS_i)
        /*0020*/ 	.word	0x0000000a


	//----- nvinfo : EIATTR_FRAME_SIZE
	.align		4
.L_5:
        /*0024*/ 	.byte	0x04, 0x11
        /*0026*/ 	.short	(.L_7 - .L_6)
	.align		4
.L_6:
        /*0028*/ 	.word	index@(_Z18reverseArrayGlobalPfS_i)
        /*002c*/ 	.word	0x00000000


	//----- nvinfo : EIATTR_MIN_STACK_SIZE
	.align		4
.L_7:
        /*0030*/ 	.byte	0x04, 0x12
        /*0032*/ 	.short	(.L_9 - .L_8)
	.align		4
.L_8:
        /*0034*/ 	.word	index@(_Z18reverseArrayGlobalPfS_i)
        /*0038*/ 	.word	0x00000000


	//----- nvinfo : EIATTR_MIN_STACK_SIZE
	.align		4
.L_9:
        /*003c*/ 	.byte	0x04, 0x12
        /*003e*/ 	.short	(.L_11 - .L_10)
	.align		4
.L_10:
        /*0040*/ 	.word	index@(_Z18reverseArraySharedPfS_i)
        /*0044*/ 	.word	0x00000000
.L_11:


//--------------------- .nv.compat                --------------------------
	.section	.nv.compat,"",@"SHT_CUDA_COMPAT_INFO"
	.align	4
        /*0000*/ 	.byte	0x02, 0x09, 0x00, 0x00, 0x02, 0x02, 0x01, 0x00, 0x02, 0x05, 0x05, 0x00, 0x03, 0x07, 0x01, 0x01
        /*0010*/ 	.byte	0x02, 0x03, 0x00, 0x00, 0x02, 0x06, 0x01, 0x00, 0x04, 0x0b, 0x08, 0x00, 0x09, 0x00, 0x00, 0x00
        /*0020*/ 	.byte	0x00, 0x00, 0x00, 0x00


//--------------------- .nv.info._Z18reverseArrayGlobalPfS_i --------------------------
	.section	.nv.info._Z18reverseArrayGlobalPfS_i,"",@"SHT_CUDA_INFO"
	.sectionflags	@""
	.align	4


	//----- nvinfo : EIATTR_CUDA_API_VERSION
	.align		4
        /*0000*/ 	.byte	0x04, 0x37
        /*0002*/ 	.short	(.L_13 - .L_12)
.L_12:
        /*0004*/ 	.word	0x00000082


	//----- nvinfo : EIATTR_KPARAM_INFO
	.align		4
.L_13:
        /*0008*/ 	.byte	0x04, 0x17
        /*000a*/ 	.short	(.L_15 - .L_14)
.L_14:
        /*000c*/ 	.word	0x00000000
        /*0010*/ 	.short	0x0002
        /*0012*/ 	.short	0x0010
        /*0014*/ 	.byte	0x00, 0xf0, 0x11, 0x00


	//----- nvinfo : EIATTR_KPARAM_INFO
	.align		4
.L_15:
        /*0018*/ 	.byte	0x04, 0x17
        /*001a*/ 	.short	(.L_17 - .L_16)
.L_16:
        /*001c*/ 	.word	0x00000000
        /*0020*/ 	.short	0x0001
        /*0022*/ 	.short	0x0008
        /*0024*/ 	.byte	0x00, 0xf5, 0x21, 0x00


	//----- nvinfo : EIATTR_KPARAM_INFO
	.align		4
.L_17:
        /*0028*/ 	.byte	0x04, 0x17
        /*002a*/ 	.short	(.L_19 - .L_18)
.L_18:
        /*002c*/ 	.word	0x00000000
        /*0030*/ 	.short	0x0000
        /*0032*/ 	.short	0x0000
        /*0034*/ 	.byte	0x00, 0xf5, 0x21, 0x00


	//----- nvinfo : EIATTR_SPARSE_MMA_MASK
	.align		4
.L_19:
        /*0038*/ 	.byte	0x03, 0x50
        /*003a*/ 	.short	0x0000


	//----- nvinfo : EIATTR_MAXREG_COUNT
	.align		4
        /*003c*/ 	.byte	0x03, 0x1b
        /*003e*/ 	.short	0x00ff


	//----- nvinfo : EIATTR_MERCURY_ISA_VERSION
	.align		4
        /*0040*/ 	.byte	0x03, 0x5f
        /*0042*/ 	.short	0x0101


	//----- nvinfo : EIATTR_VRC_CTA_INIT_COUNT
	.align		4
        /*0044*/ 	.byte	0x02, 0x4a
	.zero		1
	.zero		1


	//----- nvinfo : EIATTR_EXIT_INSTR_OFFSETS
	.align		4
        /*0048*/ 	.byte	0x04, 0x1c
        /*004a*/ 	.short	(.L_21 - .L_20)


	//   ....[0]....
.L_20:
        /*004c*/ 	.word	0x00000080


	//   ....[1]....
        /*0050*/ 	.word	0x000000c0


	//   ....[2]....
        /*0054*/ 	.word	0x00000140


	//----- nvinfo : EIATTR_CBANK_PARAM_SIZE
	.align		4
.L_21:
        /*0058*/ 	.byte	0x03, 0x19
        /*005a*/ 	.short	0x0014


	//----- nvinfo : EIATTR_PARAM_CBANK
	.align		4
        /*005c*/ 	.byte	0x04, 0x0a
        /*005e*/ 	.short	(.L_23 - .L_22)
	.align		4
.L_22:
        /*0060*/ 	.word	index@(.nv.constant0._Z18reverseArrayGlobalPfS_i)
        /*0064*/ 	.short	0x0380
        /*0066*/ 	.short	0x0014


	//----- nvinfo : EIATTR_SW_WAR
	.align		4
.L_23:
        /*0068*/ 	.byte	0x04, 0x36
        /*006a*/ 	.short	(.L_25 - .L_24)
.L_24:
        /*006c*/ 	.word	0x00000008
.L_25:


//--------------------- .nv.info._Z18reverseArraySharedPfS_i --------------------------
	.section	.nv.info._Z18reverseArraySharedPfS_i,"",@"SHT_CUDA_INFO"
	.sectionflags	@""
	.align	4


	//----- nvinfo : EIATTR_CUDA_API_VERSION
	.align		4
        /*0000*/ 	.byte	0x04, 0x37
        /*0002*/ 	.short	(.L_27 - .L_26)
.L_26:
        /*0004*/ 	.word	0x00000082


	//----- nvinfo : EIATTR_KPARAM_INFO
	.align		4
.L_27:
        /*0008*/ 	.byte	0x04, 0x17
        /*000a*/ 	.short	(.L_29 - .L_28)
.L_28:
        /*000c*/ 	.word	0x00000000
        /*0010*/ 	.short	0x0002
        /*0012*/ 	.short	0x0010
        /*0014*/ 	.byte	0x00, 0xf0, 0x11, 0x00


	//----- nvinfo : EIATTR_KPARAM_INFO
	.align		4
.L_29:
        /*0018*/ 	.byte	0x04, 0x17
        /*001a*/ 	.short	(.L_31 - .L_30)
.L_30:
        /*001c*/ 	.word	0x00000000
        /*0020*/ 	.short	0x0001
        /*0022*/ 	.short	0x0008
        /*0024*/ 	.byte	0x00, 0xf5, 0x21, 0x00


	//----- nvinfo : EIATTR_KPARAM_INFO
	.align		4
.L_31:
        /*0028*/ 	.byte	0x04, 0x17
        /*002a*/ 	.short	(.L_33 - .L_32)
.L_32:
        /*002c*/ 	.word	0x00000000
        /*0030*/ 	.short	0x0000
        /*0032*/ 	.short	0x0000
        /*0034*/ 	.byte	0x00, 0xf5, 0x21, 0x00


	//----- nvinfo : EIATTR_SPARSE_MMA_MASK
	.align		4
.L_33:
        /*0038*/ 	.byte	0x03, 0x50
        /*003a*/ 	.short	0x0000


	//----- nvinfo : EIATTR_MAXREG_COUNT
	.align		4
        /*003c*/ 	.byte	0x03, 0x1b
        /*003e*/ 	.short	0x00ff


	//----- nvinfo : EIATTR_NUM_BARRIERS
	.align		4
        /*0040*/ 	.byte	0x02, 0x4c
        /*0042*/ 	.byte	0x01
	.zero		1


	//----- nvinfo : EIATTR_MERCURY_ISA_VERSION
	.align		4
        /*0044*/ 	.byte	0x03, 0x5f
        /*0046*/ 	.short	0x0101


	//----- nvinfo : EIATTR_VRC_CTA_INIT_COUNT
	.align		4
        /*0048*/ 	.byte	0x02, 0x4a
	.zero		1
	.zero		1


	//----- nvinfo : EIATTR_EXIT_INSTR_OFFSETS
	.align		4
        /*004c*/ 	.byte	0x04, 0x1c
        /*004e*/ 	.short	(.L_35 - .L_34)


	//   ....[0]....
.L_34:
        /*0050*/ 	.word	0x00000140


	//   ....[1]....
        /*0054*/ 	.word	0x000001f0


	//----- nvinfo : EIATTR_CRS_STACK_SIZE
	.align		4
.L_35:
        /*0058*/ 	.byte	0x04, 0x1e
        /*005a*/ 	.short	(.L_37 - .L_36)
.L_36:
        /*005c*/ 	.word	0x00000000


	//----- nvinfo : EIATTR_CBANK_PARAM_SIZE
	.align		4
.L_37:
        /*0060*/ 	.byte	0x03, 0x19
        /*0062*/ 	.short	0x0014


	//----- nvinfo : EIATTR_PARAM_CBANK
	.align		4
        /*0064*/ 	.byte	0x04, 0x0a
        /*0066*/ 	.short	(.L_39 - .L_38)
	.align		4
.L_38:
        /*0068*/ 	.word	index@(.nv.constant0._Z18reverseArraySharedPfS_i)
        /*006c*/ 	.short	0x0380
        /*006e*/ 	.short	0x0014


	//----- nvinfo : EIATTR_SW_WAR
	.align		4
.L_39:
        /*0070*/ 	.byte	0x04, 0x36
        /*0072*/ 	.short	(.L_41 - .L_40)
.L_40:
        /*0074*/ 	.word	0x00000008
.L_41:


//--------------------- .nv.callgraph             --------------------------
	.section	.nv.callgraph,"",@"SHT_CUDA_CALLGRAPH"
	.align	4
	.sectionentsize	8
	.align		4
        /*0000*/ 	.word	0x00000000
	.align		4
        /*0004*/ 	.word	0xffffffff
	.align		4
        /*0008*/ 	.word	0x00000000
	.align		4
        /*000c*/ 	.word	0xfffffffe
	.align		4
        /*0010*/ 	.word	0x00000000
	.align		4
        /*0014*/ 	.word	0xfffffffd
	.align		4
        /*0018*/ 	.word	0x00000000
	.align		4
        /*001c*/ 	.word	0xfffffffc


//--------------------- .text._Z18reverseArrayGlobalPfS_i --------------------------
	.section	.text._Z18reverseArrayGlobalPfS_i,"ax",@progbits
	.align	128
        .global         _Z18reverseArrayGlobalPfS_i
        .type           _Z18reverseArrayGlobalPfS_i,@function
        .size           _Z18reverseArrayGlobalPfS_i,(.L_x_4 - _Z18reverseArrayGlobalPfS_i)
        .other          _Z18reverseArrayGlobalPfS_i,@"STO_CUDA_ENTRY STV_DEFAULT"
_Z18reverseArrayGlobalPfS_i:
.text._Z18reverseArrayGlobalPfS_i:
[----:B------:R-:W-:Y:S01]  /*0000*/  LDC R1, c[0x0][0x37c] ;  /* 0x0000df00ff017b82 */ /* 0x000fe20000000800 */
[----:B------:R-:W0:Y:S07]  /*0010*/  S2R R3, SR_TID.X ;  /* 0x0000000000037919 */ /* 0x000e2e0000002100 */
[----:B------:R-:W1:Y:S01]  /*0020*/  S2UR UR4, SR_CTAID.X ;  /* 0x00000000000479c3 */ /* 0x000e620000002500 */
[----:B------:R-:W2:Y:S07]  /*0030*/  LDCU UR5, c[0x0][0x390] ;  /* 0x00007200ff0577ac */ /* 0x000eae0008000800 */
[----:B------:R-:W1:Y:S02]  /*0040*/  LDC R5, c[0x0][0x360] ;  /* 0x0000d800ff057b82 */ /* 0x000e640000000800 */
[----:B-1----:R-:W-:-:S05]  /*0050*/  IMAD R0, R5, UR4, RZ ;  /* 0x0000000405007c24 */ /* 0x002fca000f8e02ff */
[----:B0-----:R-:W-:-:S04]  /*0060*/  IADD3 R7, PT, PT, R0, R3, RZ ;  /* 0x0000000300077210 */ /* 0x001fc80007ffe0ff */
[----:B--2---:R-:W-:-:S13]  /*0070*/  ISETP.GE.AND P0, PT, R7, UR5, PT ;  /* 0x0000000507007c0c */ /* 0x004fda000bf06270 */
[----:B------:R-:W-:Y:S05]  /*0080*/  @P0 EXIT ;  /* 0x000000000000094d */ /* 0x000fea0003800000 */
[----:B------:R-:W-:-:S04]  /*0090*/  LOP3.LUT R3, RZ, R3, RZ, 0x33, !PT ;  /* 0x00000003ff037212 */ /* 0x000fc800078e33ff */
[----:B------:R-:W-:-:S04]  /*00a0*/  IADD3 R5, PT, PT, R3, R0, R5 ;  /* 0x0000000003057210 */ /* 0x000fc80007ffe005 */
[----:B------:R-:W-:-:S13]  /*00b0*/  ISETP.GE.AND P0, PT, R5, UR5, PT ;  /* 0x0000000505007c0c */ /* 0x000fda000bf06270 */
[----:B------:R-:W-:Y:S05]  /*00c0*/  @P0 EXIT ;  /* 0x000000000000094d */ /* 0x000fea0003800000 */
[----:B------:R-:W0:Y:S01]  /*00d0*/  LDC.64 R2, c[0x0][0x380] ;  /* 0x0000e000ff027b82 */ /* 0x000e220000000a00 */
[----:B------:R-:W1:Y:S01]  /*00e0*/  LDCU.64 UR4, c[0x0][0x358] ;  /* 0x00006b00ff0477ac */ /* 0x000e620008000a00 */
[----:B0-----:R-:W-:-:S06]  /*00f0*/  IMAD.WIDE R2, R5, 0x4, R2 ;  /* 0x0000000405027825 */ /* 0x001fcc00078e0202 */
[----:B------:R-:W0:Y:S01]  /*0100*/  LDC.64 R4, c[0x0][0x388] ;  /* 0x0000e200ff047b82 */ /* 0x000e220000000a00 */
[----:B-1----:R-:W2:Y:S01]  /*0110*/  LDG.E R3, desc[UR4][R2.64] ;  /* 0x0000000402037981 */ /* 0x002ea2000c1e1900 */
[----:B0-----:R-:W-:-:S05]  /*0120*/  IMAD.WIDE R4, R7, 0x4, R4 ;  /* 0x0000000407047825 */ /* 0x001fca00078e0204 */
[----:B--2---:R-:W-:Y:S01]  /*0130*/  STG.E desc[UR4][R4.64], R3 ;  /* 0x0000000304007986 */ /* 0x004fe2000c101904 */
[----:B------:R-:W-:Y:S05]  /*0140*/  EXIT ;  /* 0x000000000000794d */ /* 0x000fea0003800000 */
.L_x_0:
[----:B------:R-:W-:-:S00]  /*0150*/  BRA `(.L_x_0) ;  /* 0xfffffffc00fc7947 */ /* 0x000fc0000383ffff */
[----:B------:R-:W-:-:S00]  /*0160*/  NOP ;  /* 0x0000000000007918 */ /* 0x000fc00000000000 */
        /* <DEDUP_REMOVED lines=9> */
.L_x_4:


//--------------------- .text._Z18reverseArraySharedPfS_i --------------------------
	.section	.text._Z18reverseArraySharedPfS_i,"ax",@progbits
	.align	128
        .global         _Z18reverseArraySharedPfS_i
        .type           _Z18reverseArraySharedPfS_i,@function
        .size           _Z18reverseArraySharedPfS_i,(.L_x_5 - _Z18reverseArraySharedPfS_i)
        .other          _Z18reverseArraySharedPfS_i,@"STO_CUDA_ENTRY STV_DEFAULT"
_Z18reverseArraySharedPfS_i:
.text._Z18reverseArraySharedPfS_i:
[----:B------:R-:W-:Y:S01]  /*0000*/  LDC R1, c[0x0][0x37c] ;  /* 0x0000df00ff017b82 */ /* 0x000fe20000000800 */
[----:B------:R-:W0:Y:S07]  /*0010*/  S2R R0, SR_TID.X ;  /* 0x0000000000007919 */ /* 0x000e2e0000002100 */
[----:B------:R-:W0:Y:S01]  /*0020*/  S2UR UR4, SR_CTAID.X ;  /* 0x00000000000479c3 */ /* 0x000e220000002500 */
[----:B------:R-:W1:Y:S01]  /*0030*/  LDCU UR5, c[0x0][0x390] ;  /* 0x00007200ff0577ac */ /* 0x000e620008000800 */
[----:B------:R-:W-:Y:S01]  /*0040*/  BSSY.RECONVERGENT B0, `(.L_x_1) ;  /* 0x000000e000007945 */ /* 0x000fe20003800200 */
[----:B------:R-:W2:Y:S05]  /*0050*/  LDCU.64 UR6, c[0x0][0x358] ;  /* 0x00006b00ff0677ac */ /* 0x000eaa0008000a00 */
[----:B------:R-:W0:Y:S02]  /*0060*/  LDC R9, c[0x0][0x360] ;  /* 0x0000d800ff097b82 */ /* 0x000e240000000800 */
[----:B0-----:R-:W-:-:S05]  /*0070*/  IMAD R5, R9, UR4, R0 ;  /* 0x0000000409057c24 */ /* 0x001fca000f8e0200 */
[----:B-1----:R-:W-:-:S13]  /*0080*/  ISETP.GE.AND P0, PT, R5, UR5, PT ;  /* 0x0000000505007c0c */ /* 0x002fda000bf06270 */
[----:B--2---:R-:W-:Y:S05]  /*0090*/  @P0 BRA `(.L_x_2) ;  /* 0x0000000000200947 */ /* 0x004fea0003800000 */
[----:B------:R-:W0:Y:S02]  /*00a0*/  LDC.64 R2, c[0x0][0x380] ;  /* 0x0000e000ff027b82 */ /* 0x000e240000000a00 */
[----:B0-----:R-:W-:-:S06]  /*00b0*/  IMAD.WIDE R2, R5, 0x4, R2 ;  /* 0x0000000405027825 */ /* 0x001fcc00078e0202 */
[----:B------:R-:W2:Y:S01]  /*00c0*/  LDG.E R2, desc[UR6][R2.64] ;  /* 0x0000000602027981 */ /* 0x000ea2000c1e1900 */
[----:B------:R-:W0:Y:S01]  /*00d0*/  S2UR UR5, SR_CgaCtaId ;  /* 0x00000000000579c3 */ /* 0x000e220000008800 */
[----:B------:R-:W-:Y:S02]  /*00e0*/  UMOV UR4, 0x400 ;  /* 0x0000040000047882 */ /* 0x000fe40000000000 */
[----:B0-----:R-:W-:-:S06]  /*00f0*/  ULEA UR4, UR5, UR4, 0x18 ;  /* 0x0000000405047291 */ /* 0x001fcc000f8ec0ff */
[----:B------:R-:W-:-:S05]  /*0100*/  LEA R7, R0, UR4, 0x2 ;  /* 0x0000000400077c11 */ /* 0x000fca000f8e10ff */
[----:B--2---:R0:W-:Y:S02]  /*0110*/  STS [R7], R2 ;  /* 0x0000000207007388 */ /* 0x0041e40000000800 */
.L_x_2:
[----:B------:R-:W-:Y:S05]  /*0120*/  BSYNC.RECONVERGENT B0 ;  /* 0x0000000000007941 */ /* 0x000fea0003800200 */
.L_x_1:
[----:B------:R-:W-:Y:S06]  /*0130*/  BAR.SYNC.DEFER_BLOCKING 0x0 ;  /* 0x0000000000007b1d */ /* 0x000fec0000010000 */
[----:B------:R-:W-:Y:S05]  /*0140*/  @P0 EXIT ;  /* 0x000000000000094d */ /* 0x000fea0003800000 */
[----:B------:R-:W1:Y:S01]  /*0150*/  S2UR UR5, SR_CgaCtaId ;  /* 0x00000000000579c3 */ /* 0x000e620000008800 */
[----:B------:R-:W-:Y:S01]  /*0160*/  LOP3.LUT R0, RZ, R0, RZ, 0x33, !PT ;  /* 0x00000000ff007212 */ /* 0x000fe200078e33ff */
[----:B------:R-:W-:-:S03]  /*0170*/  UMOV UR4, 0x400 ;  /* 0x0000040000047882 */ /* 0x000fc60000000000 */
[----:B------:R-:W-:-:S03]  /*0180*/  IADD3 R0, PT, PT, R0, R9, RZ ;  /* 0x0000000900007210 */ /* 0x000fc60007ffe0ff */
[----:B0-----:R-:W0:Y:S01]  /*0190*/  LDC.64 R2, c[0x0][0x388] ;  /* 0x0000e200ff027b82 */ /* 0x001e220000000a00 */
[----:B-1----:R-:W-:-:S06]  /*01a0*/  ULEA UR4, UR5, UR4, 0x18 ;  /* 0x0000000405047291 */ /* 0x002fcc000f8ec0ff */
[----:B------:R-:W-:Y:S01]  /*01b0*/  LEA R0, R0, UR4, 0x2 ;  /* 0x0000000400007c11 */ /* 0x000fe2000f8e10ff */
[----:B0-----:R-:W-:-:S04]  /*01c0*/  IMAD.WIDE R2, R5, 0x4, R2 ;  /* 0x0000000405027825 */ /* 0x001fc800078e0202 */
[----:B------:R-:W0:Y:S04]  /*01d0*/  LDS R7, [R0] ;  /* 0x0000000000077984 */ /* 0x000e280000000800 */
[----:B0-----:R-:W-:Y:S01]  /*01e0*/  STG.E desc[UR6][R2.64], R7 ;  /* 0x0000000702007986 */ /* 0x001fe2000c101906 */
[----:B------:R-:W-:Y:S05]  /*01f0*/  EXIT ;  /* 0x000000000000794d */ /* 0x000fea0003800000 */
.L_x_3:
        /* <DEDUP_REMOVED lines=16> */
.L_x_5:


//--------------------- .nv.shared.reserved.0     --------------------------
	.section	.nv.shared.reserved.0,"aw",@nobits
	.weak		__nv_reservedSMEM_offset_0_alias
	.size		__nv_reservedSMEM_offset_0_alias, 0, 64
	.other		__nv_reservedSMEM_offset_0_alias,@"STO_CUDA_RESERVED_SHARED STV_DEFAULT"
__nv_reservedSMEM_offset_0_alias:
	.zero		0
	.zero		64


//--------------------- .nv.shared._Z18reverseArraySharedPfS_i --------------------------
	.section	.nv.shared._Z18reverseArraySharedPfS_i,"aw",@nobits
	.sectionflags	@""
	.align	4
.nv.shared._Z18reverseArraySharedPfS_i:
	.zero		2048


//--------------------- .nv.constant0._Z18reverseArrayGlobalPfS_i --------------------------
	.section	.nv.constant0._Z18reverseArrayGlobalPfS_i,"a",@progbits
	.sectionflags	@""
	.align	4
.nv.constant0._Z18reverseArrayGlobalPfS_i:
	.zero		916


//--------------------- .nv.constant0._Z18reverseArraySharedPfS_i --------------------------
	.section	.nv.constant0._Z18reverseArraySharedPfS_i,"a",@progbits
	.sectionflags	@""
	.align	4
.nv.constant0._Z18reverseArraySharedPfS_i:
	.zero		916


//--------------------- SYMBOLS --------------------------

	.type		.nv.reservedSmem.offset0,@object
	.size		.nv.reservedSmem.offset0,0x4
	.type		.nv.reservedSmem.cap,@object
	.size		.nv.reservedSmem.cap,0x4
